	.headerflags	@"EF_CUDA_TEXMODE_UNIFIED EF_CUDA_64BIT_ADDRESS EF_CUDA_ACCELERATORS EF_CUDA_SM90 EF_CUDA_VIRTUAL_SM(EF_CUDA_SM90)"
	.elftype	@"ET_EXEC"


//--------------------- .nv.info                  --------------------------
	.section	.nv.info,"",@"SHT_CUDA_INFO"
	.align	4


	//----- nvinfo : EIATTR_REGCOUNT
	.align		4
        /*0000*/ 	.byte	0x04, 0x2f
        /*0002*/ 	.short	(.L_1 - .L_0)
	.align		4
.L_0:
        /*0004*/ 	.word	index@(triton_poi_fused_reflection_pad2d_5)
        /*0008*/ 	.word	0x0000001a


	//----- nvinfo : EIATTR_MIN_STACK_SIZE
	.align		4
.L_1:
        /*000c*/ 	.byte	0x04, 0x12
        /*000e*/ 	.short	(.L_3 - .L_2)
	.align		4
.L_2:
        /*0010*/ 	.word	index@(triton_poi_fused_reflection_pad2d_5)
        /*0014*/ 	.word	0x00000000


	//----- nvinfo : EIATTR_FRAME_SIZE
	.align		4
.L_3:
        /*0018*/ 	.byte	0x04, 0x11
        /*001a*/ 	.short	(.L_5 - .L_4)
	.align		4
.L_4:
        /*001c*/ 	.word	index@(triton_poi_fused_reflection_pad2d_5)
        /*0020*/ 	.word	0x00000000


	//----- nvinfo : EIATTR_MIN_STACK_SIZE
	.align		4
.L_5:
        /*0024*/ 	.byte	0x04, 0x12
        /*0026*/ 	.short	(.L_7 - .L_6)
	.align		4
.L_6:
        /*0028*/ 	.word	index@(triton_poi_fused_reflection_pad2d_5)
        /*002c*/ 	.word	0x00000000
.L_7:


//--------------------- .nv.info.triton_poi_fused_reflection_pad2d_5 --------------------------
	.section	.nv.info.triton_poi_fused_reflection_pad2d_5,"",@"SHT_CUDA_INFO"
	.sectionflags	@""
	.align	4


	//----- nvinfo : EIATTR_CUDA_API_VERSION
	.align		4
        /*0000*/ 	.byte	0x04, 0x37
        /*0002*/ 	.short	(.L_9 - .L_8)
.L_8:
        /*0004*/ 	.word	0x0000007c


	//----- nvinfo : EIATTR_KPARAM_INFO
	.align		4
.L_9:
        /*0008*/ 	.byte	0x04, 0x17
        /*000a*/ 	.short	(.L_11 - .L_10)
.L_10:
        /*000c*/ 	.word	0x00000000
        /*0010*/ 	.short	0x0006
        /*0012*/ 	.short	0x0030
        /*0014*/ 	.byte	0x00, 0xf0, 0x11, 0x00


	//----- nvinfo : EIATTR_KPARAM_INFO
	.align		4
.L_11:
        /*0018*/ 	.byte	0x04, 0x17
        /*001a*/ 	.short	(.L_13 - .L_12)
.L_12:
        /*001c*/ 	.word	0x00000000
        /*0020*/ 	.short	0x0005
        /*0022*/ 	.short	0x0028
        /*0024*/ 	.byte	0x00, 0xf4, 0x21, 0x00


	//----- nvinfo : EIATTR_KPARAM_INFO
	.align		4
.L_13:
        /*0028*/ 	.byte	0x04, 0x17
        /*002a*/ 	.short	(.L_15 - .L_14)
.L_14:
        /*002c*/ 	.word	0x00000000
        /*0030*/ 	.short	0x0004
        /*0032*/ 	.short	0x0020
        /*0034*/ 	.byte	0x00, 0xf4, 0x21, 0x00


	//----- nvinfo : EIATTR_KPARAM_INFO
	.align		4
.L_15:
        /*0038*/ 	.byte	0x04, 0x17
        /*003a*/ 	.short	(.L_17 - .L_16)
.L_16:
        /*003c*/ 	.word	0x00000000
        /*0040*/ 	.short	0x0003
        /*0042*/ 	.short	0x0018
        /*0044*/ 	.byte	0x00, 0xf4, 0x21, 0x00


	//----- nvinfo : EIATTR_KPARAM_INFO
	.align		4
.L_17:
        /*0048*/ 	.byte	0x04, 0x17
        /*004a*/ 	.short	(.L_19 - .L_18)
.L_18:
        /*004c*/ 	.word	0x00000000
        /*0050*/ 	.short	0x0002
        /*0052*/ 	.short	0x0010
        /*0054*/ 	.byte	0x00, 0xf4, 0x21, 0x00


	//----- nvinfo : EIATTR_KPARAM_INFO
	.align		4
.L_19:
        /*0058*/ 	.byte	0x04, 0x17
        /*005a*/ 	.short	(.L_21 - .L_20)
.L_20:
        /*005c*/ 	.word	0x00000000
        /*0060*/ 	.short	0x0001
        /*0062*/ 	.short	0x0008
        /*0064*/ 	.byte	0x00, 0xf4, 0x21, 0x00


	//----- nvinfo : EIATTR_KPARAM_INFO
	.align		4
.L_21:
        /*0068*/ 	.byte	0x04, 0x17
        /*006a*/ 	.short	(.L_23 - .L_22)
.L_22:
        /*006c*/ 	.word	0x00000000
        /*0070*/ 	.short	0x0000
        /*0072*/ 	.short	0x0000
        /*0074*/ 	.byte	0x00, 0xf4, 0x21, 0x00


	//----- nvinfo : EIATTR_SPARSE_MMA_MASK
	.align		4
.L_23:
        /*0078*/ 	.byte	0x03, 0x50
        /*007a*/ 	.short	0x0000


	//----- nvinfo : EIATTR_MAXREG_COUNT
	.align		4
        /*007c*/ 	.byte	0x03, 0x1b
        /*007e*/ 	.short	0x00ff


	//----- nvinfo : EIATTR_EXIT_INSTR_OFFSETS
	.align		4
        /*0080*/ 	.byte	0x04, 0x1c
        /*0082*/ 	.short	(.L_25 - .L_24)


	//   ....[0]....
.L_24:
        /*0084*/ 	.word	0x00000520


	//   ....[1]....
        /*0088*/ 	.word	0x00000540


	//----- nvinfo : EIATTR_REQNTID
	.align		4
.L_25:
        /*008c*/ 	.byte	0x04, 0x10
        /*008e*/ 	.short	(.L_27 - .L_26)
.L_26:
        /*0090*/ 	.word	0x00000080
        /*0094*/ 	.word	0x00000001
        /*0098*/ 	.word	0x00000001


	//----- nvinfo : EIATTR_CBANK_PARAM_SIZE
	.align		4
.L_27:
        /*009c*/ 	.byte	0x03, 0x19
        /*009e*/ 	.short	0x0034


	//----- nvinfo : EIATTR_PARAM_CBANK
	.align		4
        /*00a0*/ 	.byte	0x04, 0x0a
        /*00a2*/ 	.short	(.L_29 - .L_28)
	.align		4
.L_28:
        /*00a4*/ 	.word	index@(.nv.constant0.triton_poi_fused_reflection_pad2d_5)
        /*00a8*/ 	.short	0x0210
        /*00aa*/ 	.short	0x0034


	//----- nvinfo : EIATTR_SW_WAR
	.align		4
.L_29:
        /*00ac*/ 	.byte	0x04, 0x36
        /*00ae*/ 	.short	(.L_31 - .L_30)
.L_30:
        /*00b0*/ 	.word	0x00000008
.L_31:


//--------------------- .nv.callgraph             --------------------------
	.section	.nv.callgraph,"",@"SHT_CUDA_CALLGRAPH"
	.align	4
	.sectionentsize	8
	.align		4
        /*0000*/ 	.word	0x00000000
	.align		4
        /*0004*/ 	.word	0xffffffff
	.align		4
        /*0008*/ 	.word	0x00000000
	.align		4
        /*000c*/ 	.word	0xfffffffe
	.align		4
        /*0010*/ 	.word	0x00000000
	.align		4
        /*0014*/ 	.word	0xfffffffd
	.align		4
        /*0018*/ 	.word	0x00000000
	.align		4
        /*001c*/ 	.word	0xfffffffc


//--------------------- .text.triton_poi_fused_reflection_pad2d_5 --------------------------
	.section	.text.triton_poi_fused_reflection_pad2d_5,"ax",@progbits
	.align	128
        .global         triton_poi_fused_reflection_pad2d_5
        .type           triton_poi_fused_reflection_pad2d_5,@function
        .size           triton_poi_fused_reflection_pad2d_5,(.L_x_1 - triton_poi_fused_reflection_pad2d_5)
        .other          triton_poi_fused_reflection_pad2d_5,@"STO_CUDA_ENTRY STV_DEFAULT"
triton_poi_fused_reflection_pad2d_5:
.text.triton_poi_fused_reflection_pad2d_5:
[----:B------:R-:W0:Y:S02]  /*0000*/  LDC R1, c[0x0][0x28] ;  /* 0x00000a00ff017b82 */ /* 0x000e240000000800 */
[----:B------:R-:W1:Y:S01]  /*0010*/  S2R R0, SR_TID.X ;  /* 0x0000000000007919 */ /* 0x000e620000002100 */
[----:B------:R-:W2:Y:S01]  /*0020*/  LDC.64 R12, c[0x0][0x220] ;  /* 0x00008800ff0c7b82 */ /* 0x000ea20000000a00 */
[----:B------:R-:W-:Y:S01]  /*0030*/  ULDC.64 UR4, c[0x0][0x210] ;  /* 0x0000840000047ab9 */ /* 0x000fe20000000a00 */
[----:B------:R-:W3:Y:S01]  /*0040*/  S2R R5, SR_CTAID.X ;  /* 0x0000000000057919 */ /* 0x000ee20000002500 */
[----:B-1----:R-:W-:-:S05]  /*0050*/  IMAD.SHL.U32 R0, R0, 0x2, RZ ;  /* 0x0000000200007824 */ /* 0x002fca00078e00ff */
[----:B------:R-:W-:-:S05]  /*0060*/  LOP3.LUT R0, R0, 0xfe, RZ, 0xc0, !PT ;  /* 0x000000fe00007812 */ /* 0x000fca00078ec0ff */
[----:B---3--:R-:W-:Y:S01]  /*0070*/  IMAD R0, R5, 0x100, R0 ;  /* 0x0000010005007824 */ /* 0x008fe200078e0200 */
[----:B------:R-:W-:-:S03]  /*0080*/  SHF.R.S32.HI R5, RZ, 0x17, R5 ;  /* 0x00000017ff057819 */ /* 0x000fc60000011405 */
[----:B------:R-:W-:Y:S01]  /*0090*/  VIADD R2, R0, 0x1 ;  /* 0x0000000100027836 */ /* 0x000fe20000000000 */
[----:B------:R-:W-:Y:S02]  /*00a0*/  SHF.R.S32.HI R3, RZ, 0x1f, R0 ;  /* 0x0000001fff037819 */ /* 0x000fe40000011400 */
[----:B------:R-:W-:Y:S02]  /*00b0*/  SGXT R5, R5, 0x1 ;  /* 0x000000010505781a */ /* 0x000fe40000000200 */
[----:B------:R-:W-:Y:S02]  /*00c0*/  LEA.HI R3, R3, R0, RZ, 0x2 ;  /* 0x0000000003037211 */ /* 0x000fe400078f10ff */
[----:B------:R-:W-:Y:S02]  /*00d0*/  LEA.HI R6, R5, R2, RZ, 0x2 ;  /* 0x0000000205067211 */ /* 0x000fe400078f10ff */
[----:B------:R-:W-:Y:S02]  /*00e0*/  SHF.R.S32.HI R4, RZ, 0x2, R3 ;  /* 0x00000002ff047819 */ /* 0x000fe40000011403 */
[----:B------:R-:W-:-:S02]  /*00f0*/  LOP3.LUT R3, R3, 0x3, RZ, 0xcf, !PT ;  /* 0x0000000303037812 */ /* 0x000fc400078ecfff */
[----:B------:R-:W-:Y:S02]  /*0100*/  LEA.HI R7, R4, R4, RZ, 0x2 ;  /* 0x0000000404077211 */ /* 0x000fe400078f10ff */
[----:B------:R-:W-:Y:S01]  /*0110*/  LEA.HI R15, R5, R0, RZ, 0x4 ;  /* 0x00000000050f7211 */ /* 0x000fe200078f20ff */
[----:B------:R-:W-:Y:S01]  /*0120*/  IMAD.IADD R3, R0, 0x1, R3 ;  /* 0x0000000100037824 */ /* 0x000fe200078e0203 */
[----:B------:R-:W-:Y:S02]  /*0130*/  LOP3.LUT R9, R7, 0x3, RZ, 0xcf, !PT ;  /* 0x0000000307097812 */ /* 0x000fe400078ecfff */
[----:B------:R-:W-:Y:S02]  /*0140*/  LOP3.LUT R7, R6, 0x3, RZ, 0xcf, !PT ;  /* 0x0000000306077812 */ /* 0x000fe400078ecfff */
[----:B------:R-:W-:Y:S01]  /*0150*/  SHF.R.S32.HI R15, RZ, 0x4, R15 ;  /* 0x00000004ff0f7819 */ /* 0x000fe2000001140f */
[----:B------:R-:W-:Y:S01]  /*0160*/  IMAD.IADD R9, R4, 0x1, R9 ;  /* 0x0000000104097824 */ /* 0x000fe200078e0209 */
[----:B------:R-:W-:Y:S01]  /*0170*/  IABS R6, R3 ;  /* 0x0000000300067213 */ /* 0x000fe20000000000 */
[----:B------:R-:W-:-:S03]  /*0180*/  IMAD.IADD R7, R2, 0x1, R7 ;  /* 0x0000000102077824 */ /* 0x000fc600078e0207 */
[----:B------:R-:W-:Y:S02]  /*0190*/  IABS R4, R9 ;  /* 0x0000000900047213 */ /* 0x000fe40000000000 */
[----:B------:R-:W-:Y:S01]  /*01a0*/  IABS R2, R7 ;  /* 0x0000000700027213 */ /* 0x000fe20000000000 */
[----:B------:R-:W1:Y:S02]  /*01b0*/  LDC.64 R8, c[0x0][0x218] ;  /* 0x00008600ff087b82 */ /* 0x000e640000000a00 */
[----:B------:R-:W-:Y:S02]  /*01c0*/  VIADD R4, R4, 0xffffffff ;  /* 0xffffffff04047836 */ /* 0x000fe40000000000 */
[----:B------:R-:W-:-:S03]  /*01d0*/  VIADD R2, R2, 0xffffffff ;  /* 0xffffffff02027836 */ /* 0x000fc60000000000 */
[----:B------:R-:W-:Y:S02]  /*01e0*/  IABS R4, R4 ;  /* 0x0000000400047213 */ /* 0x000fe40000000000 */
[----:B------:R-:W-:Y:S01]  /*01f0*/  IABS R5, R2 ;  /* 0x0000000200057213 */ /* 0x000fe20000000000 */
[----:B------:R-:W-:Y:S02]  /*0200*/  IMAD.SHL.U32 R2, R15, 0x4, RZ ;  /* 0x000000040f027824 */ /* 0x000fe400078e00ff */
[----:B------:R-:W-:Y:S02]  /*0210*/  IMAD.U32 R11, R4, -0x2, RZ ;  /* 0xfffffffe040b7824 */ /* 0x000fe400078e00ff */
[----:B------:R-:W-:Y:S01]  /*0220*/  IMAD.MOV.U32 R3, RZ, RZ, R5 ;  /* 0x000000ffff037224 */ /* 0x000fe200078e0005 */
[----:B------:R-:W-:Y:S01]  /*0230*/  SHF.R.S32.HI R7, RZ, 0x1f, R2 ;  /* 0x0000001fff077819 */ /* 0x000fe20000011402 */
[----:B------:R-:W-:Y:S01]  /*0240*/  IMAD.MOV.U32 R5, RZ, RZ, R6 ;  /* 0x000000ffff057224 */ /* 0x000fe200078e0006 */
[----:B------:R-:W-:-:S02]  /*0250*/  SHF.R.S32.HI R4, RZ, 0x1f, R11 ;  /* 0x0000001fff047819 */ /* 0x000fc4000001140b */
[CC--:B------:R-:W-:Y:S02]  /*0260*/  IADD3 R6, P2, P3, R11.reuse, R2.reuse, -R3 ;  /* 0x000000020b067210 */ /* 0x0c0fe40007b5e803 */
[--C-:B------:R-:W-:Y:S02]  /*0270*/  IADD3 R14, P0, P1, R11, R2, -R5.reuse ;  /* 0x000000020b0e7210 */ /* 0x100fe4000791e805 */
[----:B------:R-:W3:Y:S01]  /*0280*/  LDC.64 R10, c[0x0][0x228] ;  /* 0x00008a00ff0a7b82 */ /* 0x000ee20000000a00 */
[----:B------:R-:W-:Y:S01]  /*0290*/  SHF.R.S32.HI R5, RZ, 0x1f, R5 ;  /* 0x0000001fff057819 */ /* 0x000fe20000011405 */
[----:B-1----:R-:W-:-:S03]  /*02a0*/  IMAD.WIDE R20, R15, 0x4, R8 ;  /* 0x000000040f147825 */ /* 0x002fc600078e0208 */
[----:B------:R-:W-:Y:S02]  /*02b0*/  IADD3.X R5, R4, R7, ~R5, P0, P1 ;  /* 0x0000000704057210 */ /* 0x000fe400007e2c05 */
[----:B------:R-:W-:Y:S01]  /*02c0*/  ISETP.GE.AND P0, PT, R0, 0x200, PT ;  /* 0x000002000000780c */ /* 0x000fe20003f06270 */
[----:B------:R-:W1:Y:S01]  /*02d0*/  LDC.64 R2, c[0x0][0x230] ;  /* 0x00008c00ff027b82 */ /* 0x000e620000000a00 */
[----:B------:R-:W-:Y:S02]  /*02e0*/  IADD3.X R7, R4, -0x1, R7, P2, P3 ;  /* 0xffffffff04077810 */ /* 0x000fe400017e6407 */
[----:B------:R-:W-:Y:S02]  /*02f0*/  LEA R16, P1, R14, UR4, 0x2 ;  /* 0x000000040e107c11 */ /* 0x000fe4000f8210ff */
[----:B------:R-:W-:Y:S02]  /*0300*/  LEA R18, P2, R6, UR4, 0x2 ;  /* 0x0000000406127c11 */ /* 0x000fe4000f8410ff */
[----:B------:R-:W-:-:S02]  /*0310*/  LEA.HI.X R17, R14, UR5, R5, 0x2, P1 ;  /* 0x000000050e117c11 */ /* 0x000fc400088f1405 */
[----:B------:R-:W-:Y:S02]  /*0320*/  CS2R R4, SRZ ;  /* 0x0000000000047805 */ /* 0x000fe4000001ff00 */
[----:B------:R-:W-:Y:S02]  /*0330*/  LEA.HI.X R19, R6, UR5, R7, 0x2, P2 ;  /* 0x0000000506137c11 */ /* 0x000fe400090f1407 */
[----:B------:R-:W-:Y:S01]  /*0340*/  CS2R R6, SRZ ;  /* 0x0000000000067805 */ /* 0x000fe2000001ff00 */
[C---:B--2---:R-:W-:Y:S01]  /*0350*/  IMAD.WIDE R8, R15.reuse, 0x4, R12 ;  /* 0x000000040f087825 */ /* 0x044fe200078e020c */
[----:B------:R-:W-:Y:S02]  /*0360*/  ULDC.64 UR4, c[0x0][0x208] ;  /* 0x0000820000047ab9 */ /* 0x000fe40000000a00 */
[----:B------:R2:W4:Y:S01]  /*0370*/  @!P0 LDG.E.EL R4, desc[UR4][R16.64+0x10] ;  /* 0x0000100410048981 */ /* 0x000522000c2e1900 */
[----:B---3--:R-:W-:-:S03]  /*0380*/  IMAD.WIDE R10, R15, 0x4, R10 ;  /* 0x000000040f0a7825 */ /* 0x008fc600078e020a */
[----:B------:R-:W3:Y:S01]  /*0390*/  @!P0 LDG.E.EL R5, desc[UR4][R18.64+0xc] ;  /* 0x00000c0412058981 */ /* 0x000ee2000c2e1900 */
[----:B------:R-:W-:-:S03]  /*03a0*/  CS2R R22, SRZ ;  /* 0x0000000000167805 */ /* 0x000fc6000001ff00 */
[----:B------:R-:W4:Y:S01]  /*03b0*/  @!P0 LDG.E.EL R7, desc[UR4][R20.64] ;  /* 0x0000000414078981 */ /* 0x000f22000c2e1900 */
[----:B-1----:R-:W-:Y:S01]  /*03c0*/  IMAD.WIDE R12, R15, 0x4, R2 ;  /* 0x000000040f0c7825 */ /* 0x002fe200078e0202 */
[----:B------:R-:W-:Y:S02]  /*03d0*/  CS2R R14, SRZ ;  /* 0x00000000000e7805 */ /* 0x000fe4000001ff00 */
[----:B------:R-:W3:Y:S01]  /*03e0*/  @!P0 LDG.E.EL R6, desc[UR4][R20.64] ;  /* 0x0000000414068981 */ /* 0x000ee2000c2e1900 */
[----:B--2---:R-:W-:Y:S01]  /*03f0*/  CS2R R16, SRZ ;  /* 0x0000000000107805 */ /* 0x004fe2000001ff00 */
[----:B------:R-:W1:Y:S02]  /*0400*/  LDC.64 R2, c[0x0][0x238] ;  /* 0x00008e00ff027b82 */ /* 0x000e640000000a00 */
[----:B------:R-:W2:Y:S04]  /*0410*/  @!P0 LDG.E.EL R22, desc[UR4][R10.64] ;  /* 0x000000040a168981 */ /* 0x000ea8000c2e1900 */
[----:B------:R-:W5:Y:S04]  /*0420*/  @!P0 LDG.E.EL R14, desc[UR4][R8.64] ;  /* 0x00000004080e8981 */ /* 0x000f68000c2e1900 */
[----:B------:R-:W2:Y:S04]  /*0430*/  @!P0 LDG.E.EL R15, desc[UR4][R8.64] ;  /* 0x00000004080f8981 */ /* 0x000ea8000c2e1900 */
[----:B------:R-:W2:Y:S04]  /*0440*/  @!P0 LDG.E.EL R23, desc[UR4][R10.64] ;  /* 0x000000040a178981 */ /* 0x000ea8000c2e1900 */
[----:B------:R-:W2:Y:S04]  /*0450*/  @!P0 LDG.E.EL R17, desc[UR4][R12.64] ;  /* 0x000000040c118981 */ /* 0x000ea8000c2e1900 */
[----:B------:R-:W2:Y:S01]  /*0460*/  @!P0 LDG.E.EL R16, desc[UR4][R12.64] ;  /* 0x000000040c108981 */ /* 0x000ea2000c2e1900 */
[----:B-1----:R-:W-:-:S04]  /*0470*/  IMAD.WIDE R2, R0, 0x4, R2 ;  /* 0x0000000400027825 */ /* 0x002fc800078e0202 */
[----:B----4-:R-:W-:Y:S01]  /*0480*/  FADD R7, -R7, R4 ;  /* 0x0000000407077221 */ /* 0x010fe20000000100 */
[----:B---3--:R-:W-:-:S03]  /*0490*/  FADD R6, -R6, R5 ;  /* 0x0000000506067221 */ /* 0x008fc60000000100 */
[----:B-----5:R-:W-:Y:S01]  /*04a0*/  FMUL R14, R7, R14 ;  /* 0x0000000e070e7220 */ /* 0x020fe20000400000 */
[----:B--2---:R-:W-:-:S03]  /*04b0*/  FMUL R15, R6, R15 ;  /* 0x0000000f060f7220 */ /* 0x004fc60000400000 */
[----:B------:R-:W-:Y:S01]  /*04c0*/  FFMA R14, R14, R22, R17 ;  /* 0x000000160e0e7223 */ /* 0x000fe20000000011 */
[----:B------:R-:W-:-:S04]  /*04d0*/  FFMA R15, R15, R23, R16 ;  /* 0x000000170f0f7223 */ /* 0x000fc80000000010 */
[C---:B------:R-:W-:Y:S02]  /*04e0*/  FSETP.GEU.AND P1, PT, R14.reuse, RZ, PT ;  /* 0x000000ff0e00720b */ /* 0x040fe40003f2e000 */
[C---:B------:R-:W-:Y:S02]  /*04f0*/  FSETP.GEU.AND P2, PT, R15.reuse, RZ, PT ;  /* 0x000000ff0f00720b */ /* 0x040fe40003f4e000 */
[----:B------:R-:W-:Y:S02]  /*0500*/  FSEL R14, R14, RZ, P1 ;  /* 0x000000ff0e0e7208 */ /* 0x000fe40000800000 */
[----:B------:R-:W-:Y:S01]  /*0510*/  FSEL R15, R15, RZ, P2 ;  /* 0x000000ff0f0f7208 */ /* 0x000fe20001000000 */
[----:B------:R-:W-:Y:S08]  /*0520*/  @P0 EXIT ;  /* 0x000000000000094d */ /* 0x000ff00003800000 */
[----:B------:R-:W-:Y:S01]  /*0530*/  STG.E.64 desc[UR4][R2.64], R14 ;  /* 0x0000000e02007986 */ /* 0x000fe2000c101b04 */
[----:B------:R-:W-:Y:S05]  /*0540*/  EXIT ;  /* 0x000000000000794d */ /* 0x000fea0003800000 */
.L_x_0:
[----:B------:R-:W-:-:S00]  /*0550*/  BRA `(.L_x_0) ;  /* 0xfffffffc00fc7947 */ /* 0x000fc0000383ffff */
[----:B------:R-:W-:-:S00]  /*0560*/  NOP ;  /* 0x0000000000007918 */ /* 0x000fc00000000000 */
        /* <DEDUP_REMOVED lines=9> */
.L_x_1:


//--------------------- .nv.constant0.triton_poi_fused_reflection_pad2d_5 --------------------------
	.section	.nv.constant0.triton_poi_fused_reflection_pad2d_5,"a",@progbits
	.sectionflags	@""
	.align	4
.nv.constant0.triton_poi_fused_reflection_pad2d_5:
	.zero		580
